//
// Generated by NVIDIA NVVM Compiler
//
// Compiler Build ID: CL-36424714
// Cuda compilation tools, release 13.0, V13.0.88
// Based on NVVM 20.0.0
//

.version 9.0
.target sm_100
.address_size 64

	// .globl	generate_quads

.visible .entry generate_quads(
	.param .u64 .ptr .align 1 generate_quads_param_0,
	.param .u64 .ptr .align 1 generate_quads_param_1,
	.param .u64 .ptr .align 1 generate_quads_param_2,
	.param .u64 .ptr .align 1 generate_quads_param_3,
	.param .u64 .ptr .align 1 generate_quads_param_4,
	.param .u64 .ptr .align 1 generate_quads_param_5,
	.param .u64 .ptr .align 1 generate_quads_param_6,
	.param .u32 generate_quads_param_7
)
{
	.reg .pred 	%p<2>;
	.reg .b32 	%r<12>;
	.reg .b32 	%f<11>;
	.reg .b64 	%rd<25>;

	ld.param.u64 	%rd1, [generate_quads_param_0];
	ld.param.u64 	%rd2, [generate_quads_param_1];
	ld.param.u64 	%rd3, [generate_quads_param_3];
	ld.param.u64 	%rd4, [generate_quads_param_4];
	ld.param.u64 	%rd5, [generate_quads_param_5];
	ld.param.u64 	%rd6, [generate_quads_param_6];
	ld.param.u32 	%r2, [generate_quads_param_7];
	mov.u32 	%r3, %ctaid.x;
	mov.u32 	%r4, %ntid.x;
	mov.u32 	%r5, %tid.x;
	mad.lo.s32 	%r1, %r3, %r4, %r5;
	setp.ge.s32 	%p1, %r1, %r2;
	@%p1 bra 	$L__BB0_2;
	cvta.to.global.u64 	%rd7, %rd6;
	cvta.to.global.u64 	%rd8, %rd1;
	cvta.to.global.u64 	%rd9, %rd2;
	cvta.to.global.u64 	%rd10, %rd4;
	cvta.to.global.u64 	%rd11, %rd5;
	cvta.to.global.u64 	%rd12, %rd3;
	mul.wide.s32 	%rd13, %r1, 4;
	add.s64 	%rd14, %rd8, %rd13;
	ld.global.u32 	%r6, [%rd14];
	shl.b32 	%r7, %r6, 1;
	mul.wide.s32 	%rd15, %r7, 4;
	add.s64 	%rd16, %rd9, %rd15;
	ld.global.f32 	%f1, [%rd16];
	ld.global.f32 	%f2, [%rd16+4];
	mul.wide.s32 	%rd17, %r6, 4;
	add.s64 	%rd18, %rd10, %rd17;
	ld.global.f32 	%f3, [%rd18];
	add.f32 	%f4, %f1, 0fBD4CCCCD;
	mul.lo.s32 	%r8, %r1, 12;
	mul.wide.s32 	%rd19, %r8, 4;
	add.s64 	%rd20, %rd11, %rd19;
	st.global.f32 	[%rd20], %f4;
	add.f32 	%f5, %f2, 0fBD4CCCCD;
	st.global.f32 	[%rd20+4], %f5;
	mov.b32 	%r9, 0;
	st.global.u32 	[%rd20+8], %r9;
	add.f32 	%f6, %f1, 0f3D4CCCCD;
	st.global.f32 	[%rd20+12], %f6;
	st.global.f32 	[%rd20+16], %f5;
	st.global.u32 	[%rd20+20], %r9;
	st.global.f32 	[%rd20+24], %f6;
	add.f32 	%f7, %f2, 0f3D4CCCCD;
	st.global.f32 	[%rd20+28], %f7;
	st.global.u32 	[%rd20+32], %r9;
	st.global.f32 	[%rd20+36], %f4;
	st.global.f32 	[%rd20+40], %f7;
	st.global.u32 	[%rd20+44], %r9;
	mul.lo.s32 	%r10, %r6, 3;
	mul.wide.s32 	%rd21, %r10, 4;
	add.s64 	%rd22, %rd12, %rd21;
	shl.b32 	%r11, %r1, 4;
	ld.global.f32 	%f8, [%rd22+8];
	ld.global.f32 	%f9, [%rd22+4];
	ld.global.f32 	%f10, [%rd22];
	mul.wide.s32 	%rd23, %r11, 4;
	add.s64 	%rd24, %rd7, %rd23;
	st.global.f32 	[%rd24], %f10;
	st.global.f32 	[%rd24+4], %f9;
	st.global.f32 	[%rd24+8], %f8;
	st.global.f32 	[%rd24+12], %f3;
	st.global.f32 	[%rd24+16], %f10;
	st.global.f32 	[%rd24+20], %f9;
	st.global.f32 	[%rd24+24], %f8;
	st.global.f32 	[%rd24+28], %f3;
	st.global.f32 	[%rd24+32], %f10;
	st.global.f32 	[%rd24+36], %f9;
	st.global.f32 	[%rd24+40], %f8;
	st.global.f32 	[%rd24+44], %f3;
	st.global.f32 	[%rd24+48], %f10;
	st.global.f32 	[%rd24+52], %f9;
	st.global.f32 	[%rd24+56], %f8;
	st.global.f32 	[%rd24+60], %f3;
$L__BB0_2:
	ret;

}


// ===== COMPILED SASS (sm_100) =====

	.target	sm_100

	.elftype	@"ET_EXEC"


//--------------------- .note.nv.tkinfo           --------------------------
	.section	.note.nv.tkinfo,"",@"SHT_NOTE"
	.sectionflags	@"SHF_NOTE_NV_TKINFO"
	.tkinfo
        /*0018*/ 	.word	0x00000002
        /*0030*/ 	.string	""
        /*0030*/ 	.string	"ptxas"
        /*0030*/ 	.string	"Cuda compilation tools, release 13.0, V13.0.88"
        /*0030*/ 	.string	"Build cuda_13.0.r13.0/compiler.36424714_0"
        /*0030*/ 	.string	"-arch sm_100 -m 64 "



//--------------------- .note.nv.cuinfo           --------------------------
	.section	.note.nv.cuinfo,"",@"SHT_NOTE"
	.sectionflags	@"SHF_NOTE_NV_CUINFO"
        /*0018*/ 	.short	0x0002
        /*001a*/ 	.short	0x0064
        /*001c*/ 	.short	0x0082
	.zero		2


//--------------------- .nv.info                  --------------------------
	.section	.nv.info,"",@"SHT_CUDA_INFO"
	.align	4


	//----- nvinfo : EIATTR_REGCOUNT
	.align		4
        /*0000*/ 	.byte	0x04, 0x2f
        /*0002*/ 	.short	(.L_1 - .L_0)
	.align		4
.L_0:
        /*0004*/ 	.word	index@(generate_quads)
        /*0008*/ 	.word	0x00000016


	//----- nvinfo : EIATTR_FRAME_SIZE
	.align		4
.L_1:
        /*000c*/ 	.byte	0x04, 0x11
        /*000e*/ 	.short	(.L_3 - .L_2)
	.align		4
.L_2:
        /*0010*/ 	.word	index@(generate_quads)
        /*0014*/ 	.word	0x00000000


	//----- nvinfo : EIATTR_MIN_STACK_SIZE
	.align		4
.L_3:
        /*0018*/ 	.byte	0x04, 0x12
        /*001a*/ 	.short	(.L_5 - .L_4)
	.align		4
.L_4:
        /*001c*/ 	.word	index@(generate_quads)
        /*0020*/ 	.word	0x00000000
.L_5:


//--------------------- .nv.compat                --------------------------
	.section	.nv.compat,"",@"SHT_CUDA_COMPAT_INFO"
	.align	4
        /*0000*/ 	.byte	0x02, 0x09, 0x00, 0x00, 0x02, 0x02, 0x01, 0x00, 0x02, 0x05, 0x05, 0x00, 0x03, 0x07, 0x01, 0x01
        /*0010*/ 	.byte	0x02, 0x03, 0x00, 0x00, 0x02, 0x06, 0x01, 0x00, 0x04, 0x0b, 0x08, 0x00, 0x09, 0x00, 0x00, 0x00
        /*0020*/ 	.byte	0x00, 0x00, 0x00, 0x00


//--------------------- .nv.info.generate_quads   --------------------------
	.section	.nv.info.generate_quads,"",@"SHT_CUDA_INFO"
	.sectionflags	@""
	.align	4


	//----- nvinfo : EIATTR_CUDA_API_VERSION
	.align		4
        /*0000*/ 	.byte	0x04, 0x37
        /*0002*/ 	.short	(.L_7 - .L_6)
.L_6:
        /*0004*/ 	.word	0x00000082


	//----- nvinfo : EIATTR_KPARAM_INFO
	.align		4
.L_7:
        /*0008*/ 	.byte	0x04, 0x17
        /*000a*/ 	.short	(.L_9 - .L_8)
.L_8:
        /*000c*/ 	.word	0x00000000
        /*0010*/ 	.short	0x0007
        /*0012*/ 	.short	0x0038
        /*0014*/ 	.byte	0x00, 0xf0, 0x11, 0x00


	//----- nvinfo : EIATTR_KPARAM_INFO
	.align		4
.L_9:
        /*0018*/ 	.byte	0x04, 0x17
        /*001a*/ 	.short	(.L_11 - .L_10)
.L_10:
        /*001c*/ 	.word	0x00000000
        /*0020*/ 	.short	0x0006
        /*0022*/ 	.short	0x0030
        /*0024*/ 	.byte	0x00, 0xf5, 0x21, 0x00


	//----- nvinfo : EIATTR_KPARAM_INFO
	.align		4
.L_11:
        /*0028*/ 	.byte	0x04, 0x17
        /*002a*/ 	.short	(.L_13 - .L_12)
.L_12:
        /*002c*/ 	.word	0x00000000
        /*0030*/ 	.short	0x0005
        /*0032*/ 	.short	0x0028
        /*0034*/ 	.byte	0x00, 0xf5, 0x21, 0x00


	//----- nvinfo : EIATTR_KPARAM_INFO
	.align		4
.L_13:
        /*0038*/ 	.byte	0x04, 0x17
        /*003a*/ 	.short	(.L_15 - .L_14)
.L_14:
        /*003c*/ 	.word	0x00000000
        /*0040*/ 	.short	0x0004
        /*0042*/ 	.short	0x0020
        /*0044*/ 	.byte	0x00, 0xf5, 0x21, 0x00


	//----- nvinfo : EIATTR_KPARAM_INFO
	.align		4
.L_15:
        /*0048*/ 	.byte	0x04, 0x17
        /*004a*/ 	.short	(.L_17 - .L_16)
.L_16:
        /*004c*/ 	.word	0x00000000
        /*0050*/ 	.short	0x0003
        /*0052*/ 	.short	0x0018
        /*0054*/ 	.byte	0x00, 0xf5, 0x21, 0x00


	//----- nvinfo : EIATTR_KPARAM_INFO
	.align		4
.L_17:
        /*0058*/ 	.byte	0x04, 0x17
        /*005a*/ 	.short	(.L_19 - .L_18)
.L_18:
        /*005c*/ 	.word	0x00000000
        /*0060*/ 	.short	0x0002
        /*0062*/ 	.short	0x0010
        /*0064*/ 	.byte	0x00, 0xf5, 0x21, 0x00


	//----- nvinfo : EIATTR_KPARAM_INFO
	.align		4
.L_19:
        /*0068*/ 	.byte	0x04, 0x17
        /*006a*/ 	.short	(.L_21 - .L_20)
.L_20:
        /*006c*/ 	.word	0x00000000
        /*0070*/ 	.short	0x0001
        /*0072*/ 	.short	0x0008
        /*0074*/ 	.byte	0x00, 0xf5, 0x21, 0x00


	//----- nvinfo : EIATTR_KPARAM_INFO
	.align		4
.L_21:
        /*0078*/ 	.byte	0x04, 0x17
        /*007a*/ 	.short	(.L_23 - .L_22)
.L_22:
        /*007c*/ 	.word	0x00000000
        /*0080*/ 	.short	0x0000
        /*0082*/ 	.short	0x0000
        /*0084*/ 	.byte	0x00, 0xf5, 0x21, 0x00


	//----- nvinfo : EIATTR_SPARSE_MMA_MASK
	.align		4
.L_23:
        /*0088*/ 	.byte	0x03, 0x50
        /*008a*/ 	.short	0x0000


	//----- nvinfo : EIATTR_MAXREG_COUNT
	.align		4
        /*008c*/ 	.byte	0x03, 0x1b
        /*008e*/ 	.short	0x00ff


	//----- nvinfo : EIATTR_MERCURY_ISA_VERSION
	.align		4
        /*0090*/ 	.byte	0x03, 0x5f
        /*0092*/ 	.short	0x0101


	//----- nvinfo : EIATTR_VRC_CTA_INIT_COUNT
	.align		4
        /*0094*/ 	.byte	0x02, 0x4a
	.zero		1
	.zero		1


	//----- nvinfo : EIATTR_EXIT_INSTR_OFFSETS
	.align		4
        /*0098*/ 	.byte	0x04, 0x1c
        /*009a*/ 	.short	(.L_25 - .L_24)


	//   ....[0]....
.L_24:
        /*009c*/ 	.word	0x00000070


	//   ....[1]....
        /*00a0*/ 	.word	0x00000400


	//----- nvinfo : EIATTR_CBANK_PARAM_SIZE
	.align		4
.L_25:
        /*00a4*/ 	.byte	0x03, 0x19
        /*00a6*/ 	.short	0x003c


	//----- nvinfo : EIATTR_PARAM_CBANK
	.align		4
        /*00a8*/ 	.byte	0x04, 0x0a
        /*00aa*/ 	.short	(.L_27 - .L_26)
	.align		4
.L_26:
        /*00ac*/ 	.word	index@(.nv.constant0.generate_quads)
        /*00b0*/ 	.short	0x0380
        /*00b2*/ 	.short	0x003c


	//----- nvinfo : EIATTR_SW_WAR
	.align		4
.L_27:
        /*00b4*/ 	.byte	0x04, 0x36
        /*00b6*/ 	.short	(.L_29 - .L_28)
.L_28:
        /*00b8*/ 	.word	0x00000008
.L_29:


//--------------------- .nv.callgraph             --------------------------
	.section	.nv.callgraph,"",@"SHT_CUDA_CALLGRAPH"
	.align	4
	.sectionentsize	8
	.align		4
        /*0000*/ 	.word	0x00000000
	.align		4
        /*0004*/ 	.word	0xffffffff
	.align		4
        /*0008*/ 	.word	0x00000000
	.align		4
        /*000c*/ 	.word	0xfffffffe
	.align		4
        /*0010*/ 	.word	0x00000000
	.align		4
        /*0014*/ 	.word	0xfffffffd
	.align		4
        /*0018*/ 	.word	0x00000000
	.align		4
        /*001c*/ 	.word	0xfffffffc


//--------------------- .text.generate_quads      --------------------------
	.section	.text.generate_quads,"ax",@progbits
	.align	128
        .global         generate_quads
        .type           generate_quads,@function
        .size           generate_quads,(.L_x_1 - generate_quads)
        .other          generate_quads,@"STO_CUDA_ENTRY STV_DEFAULT"
generate_quads:
.text.generate_quads:
[----:B------:R-:W-:Y:S01]  /*0000*/  LDC R1, c[0x0][0x37c] ;  /* 0x0000df00ff017b82 */ /* 0x000fe20000000800 */
[----:B------:R-:W0:Y:S07]  /*0010*/  S2R R3, SR_TID.X ;  /* 0x0000000000037919 */ /* 0x000e2e0000002100 */
[----:B------:R-:W0:Y:S01]  /*0020*/  S2UR UR4, SR_CTAID.X ;  /* 0x00000000000479c3 */ /* 0x000e220000002500 */
[----:B------:R-:W1:Y:S07]  /*0030*/  LDCU UR5, c[0x0][0x3b8] ;  /* 0x00007700ff0577ac */ /* 0x000e6e0008000800 */
[----:B------:R-:W0:Y:S02]  /*0040*/  LDC R0, c[0x0][0x360] ;  /* 0x0000d800ff007b82 */ /* 0x000e240000000800 */
[----:B0-----:R-:W-:-:S05]  /*0050*/  IMAD R0, R0, UR4, R3 ;  /* 0x0000000400007c24 */ /* 0x001fca000f8e0203 */
[----:B-1----:R-:W-:-:S13]  /*0060*/  ISETP.GE.AND P0, PT, R0, UR5, PT ;  /* 0x0000000500007c0c */ /* 0x002fda000bf06270 */
[----:B------:R-:W-:Y:S05]  /*0070*/  @P0 EXIT ;  /* 0x000000000000094d */ /* 0x000fea0003800000 */
[----:B------:R-:W0:Y:S01]  /*0080*/  LDC.64 R4, c[0x0][0x380] ;  /* 0x0000e000ff047b82 */ /* 0x000e220000000a00 */
[----:B------:R-:W1:Y:S07]  /*0090*/  LDCU.64 UR4, c[0x0][0x358] ;  /* 0x00006b00ff0477ac */ /* 0x000e6e0008000a00 */
[----:B------:R-:W2:Y:S08]  /*00a0*/  LDC.64 R6, c[0x0][0x388] ;  /* 0x0000e200ff067b82 */ /* 0x000eb00000000a00 */
[----:B------:R-:W3:Y:S01]  /*00b0*/  LDC.64 R8, c[0x0][0x3a0] ;  /* 0x0000e800ff087b82 */ /* 0x000ee20000000a00 */
[----:B0-----:R-:W-:-:S07]  /*00c0*/  IMAD.WIDE R4, R0, 0x4, R4 ;  /* 0x0000000400047825 */ /* 0x001fce00078e0204 */
[----:B------:R-:W0:Y:S01]  /*00d0*/  LDC.64 R10, c[0x0][0x3a8] ;  /* 0x0000ea00ff0a7b82 */ /* 0x000e220000000a00 */
[----:B-1----:R-:W4:Y:S02]  /*00e0*/  LDG.E R13, desc[UR4][R4.64] ;  /* 0x00000004040d7981 */ /* 0x002f24000c1e1900 */
[----:B----4-:R-:W-:-:S05]  /*00f0*/  SHF.L.U32 R3, R13, 0x1, RZ ;  /* 0x000000010d037819 */ /* 0x010fca00000006ff */
[----:B--2---:R-:W-:Y:S02]  /*0100*/  IMAD.WIDE R6, R3, 0x4, R6 ;  /* 0x0000000403067825 */ /* 0x004fe400078e0206 */
[----:B------:R-:W1:Y:S03]  /*0110*/  LDC.64 R2, c[0x0][0x398] ;  /* 0x0000e600ff027b82 */ /* 0x000e660000000a00 */
[----:B------:R-:W2:Y:S04]  /*0120*/  LDG.E R12, desc[UR4][R6.64] ;  /* 0x00000004060c7981 */ /* 0x000ea8000c1e1900 */
[----:B------:R4:W5:Y:S01]  /*0130*/  LDG.E R14, desc[UR4][R6.64+0x4] ;  /* 0x00000404060e7981 */ /* 0x000962000c1e1900 */
[C---:B---3--:R-:W-:Y:S01]  /*0140*/  IMAD.WIDE R8, R13.reuse, 0x4, R8 ;  /* 0x000000040d087825 */ /* 0x048fe200078e0208 */
[----:B------:R-:W-:-:S03]  /*0150*/  LEA R13, R13, R13, 0x1 ;  /* 0x0000000d0d0d7211 */ /* 0x000fc600078e08ff */
[----:B------:R-:W-:Y:S02]  /*0160*/  IMAD R15, R0, 0xc, RZ ;  /* 0x0000000c000f7824 */ /* 0x000fe400078e02ff */
[----:B------:R-:W3:Y:S02]  /*0170*/  LDG.E R9, desc[UR4][R8.64] ;  /* 0x0000000408097981 */ /* 0x000ee4000c1e1900 */
[----:B0-----:R-:W-:Y:S01]  /*0180*/  IMAD.WIDE R4, R15, 0x4, R10 ;  /* 0x000000040f047825 */ /* 0x001fe200078e020a */
[----:B----4-:R-:W0:Y:S03]  /*0190*/  LDC.64 R6, c[0x0][0x3b0] ;  /* 0x0000ec00ff067b82 */ /* 0x010e260000000a00 */
[----:B-1----:R-:W-:Y:S01]  /*01a0*/  IMAD.WIDE R2, R13, 0x4, R2 ;  /* 0x000000040d027825 */ /* 0x002fe200078e0202 */
[----:B------:R-:W-:Y:S04]  /*01b0*/  STG.E desc[UR4][R4.64+0x8], RZ ;  /* 0x000008ff04007986 */ /* 0x000fe8000c101904 */
[----:B------:R-:W-:Y:S04]  /*01c0*/  STG.E desc[UR4][R4.64+0x14], RZ ;  /* 0x000014ff04007986 */ /* 0x000fe8000c101904 */
[----:B------:R-:W-:Y:S04]  /*01d0*/  STG.E desc[UR4][R4.64+0x20], RZ ;  /* 0x000020ff04007986 */ /* 0x000fe8000c101904 */
[----:B------:R-:W-:Y:S01]  /*01e0*/  STG.E desc[UR4][R4.64+0x2c], RZ ;  /* 0x00002cff04007986 */ /* 0x000fe2000c101904 */
[C---:B--2---:R-:W-:Y:S01]  /*01f0*/  FADD R17, R12.reuse, 0.050000000745058059692 ;  /* 0x3d4ccccd0c117421 */ /* 0x044fe20000000000 */
[----:B------:R-:W-:Y:S01]  /*0200*/  FADD R11, R12, -0.050000000745058059692 ;  /* 0xbd4ccccd0c0b7421 */ /* 0x000fe20000000000 */
[C---:B-----5:R-:W-:Y:S01]  /*0210*/  FADD R15, R14.reuse, -0.050000000745058059692 ;  /* 0xbd4ccccd0e0f7421 */ /* 0x060fe20000000000 */
[----:B------:R-:W-:-:S02]  /*0220*/  FADD R13, R14, 0.050000000745058059692 ;  /* 0x3d4ccccd0e0d7421 */ /* 0x000fc40000000000 */
[----:B------:R-:W-:Y:S04]  /*0230*/  STG.E desc[UR4][R4.64+0xc], R17 ;  /* 0x00000c1104007986 */ /* 0x000fe8000c101904 */
[----:B------:R1:W-:Y:S04]  /*0240*/  STG.E desc[UR4][R4.64+0x18], R17 ;  /* 0x0000181104007986 */ /* 0x0003e8000c101904 */
[----:B------:R-:W-:Y:S04]  /*0250*/  STG.E desc[UR4][R4.64], R11 ;  /* 0x0000000b04007986 */ /* 0x000fe8000c101904 */
[----:B------:R-:W-:Y:S04]  /*0260*/  STG.E desc[UR4][R4.64+0x24], R11 ;  /* 0x0000240b04007986 */ /* 0x000fe8000c101904 */
[----:B------:R-:W-:Y:S04]  /*0270*/  STG.E desc[UR4][R4.64+0x4], R15 ;  /* 0x0000040f04007986 */ /* 0x000fe8000c101904 */
[----:B------:R2:W-:Y:S04]  /*0280*/  STG.E desc[UR4][R4.64+0x10], R15 ;  /* 0x0000100f04007986 */ /* 0x0005e8000c101904 */
[----:B------:R-:W-:Y:S04]  /*0290*/  STG.E desc[UR4][R4.64+0x1c], R13 ;  /* 0x00001c0d04007986 */ /* 0x000fe8000c101904 */
[----:B------:R-:W-:Y:S04]  /*02a0*/  STG.E desc[UR4][R4.64+0x28], R13 ;  /* 0x0000280d04007986 */ /* 0x000fe8000c101904 */
[----:B------:R-:W4:Y:S04]  /*02b0*/  LDG.E R19, desc[UR4][R2.64] ;  /* 0x0000000402137981 */ /* 0x000f28000c1e1900 */
[----:B-1----:R-:W5:Y:S04]  /*02c0*/  LDG.E R17, desc[UR4][R2.64+0x4] ;  /* 0x0000040402117981 */ /* 0x002f68000c1e1900 */
[----:B--2---:R-:W2:Y:S01]  /*02d0*/  LDG.E R15, desc[UR4][R2.64+0x8] ;  /* 0x00000804020f7981 */ /* 0x004ea2000c1e1900 */
[----:B------:R-:W-:-:S05]  /*02e0*/  SHF.L.U32 R11, R0, 0x4, RZ ;  /* 0x00000004000b7819 */ /* 0x000fca00000006ff */
[----:B0-----:R-:W-:-:S05]  /*02f0*/  IMAD.WIDE R6, R11, 0x4, R6 ;  /* 0x000000040b067825 */ /* 0x001fca00078e0206 */
[----:B---3--:R-:W-:Y:S04]  /*0300*/  STG.E desc[UR4][R6.64+0xc], R9 ;  /* 0x00000c0906007986 */ /* 0x008fe8000c101904 */
[----:B------:R-:W-:Y:S04]  /*0310*/  STG.E desc[UR4][R6.64+0x1c], R9 ;  /* 0x00001c0906007986 */ /* 0x000fe8000c101904 */
[----:B------:R-:W-:Y:S04]  /*0320*/  STG.E desc[UR4][R6.64+0x2c], R9 ;  /* 0x00002c0906007986 */ /* 0x000fe8000c101904 */
[----:B------:R-:W-:Y:S04]  /*0330*/  STG.E desc[UR4][R6.64+0x3c], R9 ;  /* 0x00003c0906007986 */ /* 0x000fe8000c101904 */
[----:B----4-:R-:W-:Y:S04]  /*0340*/  STG.E desc[UR4][R6.64], R19 ;  /* 0x0000001306007986 */ /* 0x010fe8000c101904 */
[----:B------:R-:W-:Y:S04]  /*0350*/  STG.E desc[UR4][R6.64+0x10], R19 ;  /* 0x0000101306007986 */ /* 0x000fe8000c101904 */
[----:B------:R-:W-:Y:S04]  /*0360*/  STG.E desc[UR4][R6.64+0x20], R19 ;  /* 0x0000201306007986 */ /* 0x000fe8000c101904 */
[----:B------:R-:W-:Y:S04]  /*0370*/  STG.E desc[UR4][R6.64+0x30], R19 ;  /* 0x0000301306007986 */ /* 0x000fe8000c101904 */
[----:B-----5:R-:W-:Y:S04]  /*0380*/  STG.E desc[UR4][R6.64+0x4], R17 ;  /* 0x0000041106007986 */ /* 0x020fe8000c101904 */
[----:B------:R-:W-:Y:S04]  /*0390*/  STG.E desc[UR4][R6.64+0x14], R17 ;  /* 0x0000141106007986 */ /* 0x000fe8000c101904 */
[----:B------:R-:W-:Y:S04]  /*03a0*/  STG.E desc[UR4][R6.64+0x24], R17 ;  /* 0x0000241106007986 */ /* 0x000fe8000c101904 */
[----:B------:R-:W-:Y:S04]  /*03b0*/  STG.E desc[UR4][R6.64+0x34], R17 ;  /* 0x0000341106007986 */ /* 0x000fe8000c101904 */
[----:B--2---:R-:W-:Y:S04]  /*03c0*/  STG.E desc[UR4][R6.64+0x8], R15 ;  /* 0x0000080f06007986 */ /* 0x004fe8000c101904 */
[----:B------:R-:W-:Y:S04]  /*03d0*/  STG.E desc[UR4][R6.64+0x18], R15 ;  /* 0x0000180f06007986 */ /* 0x000fe8000c101904 */
[----:B------:R-:W-:Y:S04]  /*03e0*/  STG.E desc[UR4][R6.64+0x28], R15 ;  /* 0x0000280f06007986 */ /* 0x000fe8000c101904 */
[----:B------:R-:W-:Y:S01]  /*03f0*/  STG.E desc[UR4][R6.64+0x38], R15 ;  /* 0x0000380f06007986 */ /* 0x000fe2000c101904 */
[----:B------:R-:W-:Y:S05]  /*0400*/  EXIT ;  /* 0x000000000000794d */ /* 0x000fea0003800000 */
.L_x_0:
[----:B------:R-:W-:-:S00]  /*0410*/  BRA `(.L_x_0) ;  /* 0xfffffffc00fc7947 */ /* 0x000fc0000383ffff */
[----:B------:R-:W-:-:S00]  /*0420*/  NOP ;  /* 0x0000000000007918 */ /* 0x000fc00000000000 */
        /* <DEDUP_REMOVED lines=13> */
.L_x_1:


//--------------------- .nv.shared.reserved.0     --------------------------
	.section	.nv.shared.reserved.0,"aw",@nobits
	.weak		__nv_reservedSMEM_offset_0_alias
	.size		__nv_reservedSMEM_offset_0_alias, 0, 64
	.other		__nv_reservedSMEM_offset_0_alias,@"STO_CUDA_RESERVED_SHARED STV_DEFAULT"
__nv_reservedSMEM_offset_0_alias:
	.zero		0
	.zero		64


//--------------------- .nv.constant0.generate_quads --------------------------
	.section	.nv.constant0.generate_quads,"a",@progbits
	.sectionflags	@""
	.align	4
.nv.constant0.generate_quads:
	.zero		956


//--------------------- SYMBOLS --------------------------

	.type		.nv.reservedSmem.offset0,@object
	.size		.nv.reservedSmem.offset0,0x4
